//
// Generated by NVIDIA NVVM Compiler
//
// Compiler Build ID: CL-36424714
// Cuda compilation tools, release 13.0, V13.0.88
// Based on NVVM 20.0.0
//

.version 9.0
.target sm_100
.address_size 64

	// .globl	_Z13matmul_kernelP6MatrixS0_S0_

.visible .entry _Z13matmul_kernelP6MatrixS0_S0_(
	.param .u64 .ptr .align 1 _Z13matmul_kernelP6MatrixS0_S0__param_0,
	.param .u64 .ptr .align 1 _Z13matmul_kernelP6MatrixS0_S0__param_1,
	.param .u64 .ptr .align 1 _Z13matmul_kernelP6MatrixS0_S0__param_2
)
{
	.reg .pred 	%p<12>;
	.reg .b32 	%r<42>;
	.reg .b32 	%f<68>;
	.reg .b64 	%rd<49>;

	ld.param.u64 	%rd9, [_Z13matmul_kernelP6MatrixS0_S0__param_0];
	ld.param.u64 	%rd10, [_Z13matmul_kernelP6MatrixS0_S0__param_1];
	ld.param.u64 	%rd8, [_Z13matmul_kernelP6MatrixS0_S0__param_2];
	cvta.to.global.u64 	%rd1, %rd10;
	cvta.to.global.u64 	%rd2, %rd9;
	mov.u32 	%r20, %tid.y;
	mov.u32 	%r21, %ctaid.y;
	mov.u32 	%r22, %ntid.y;
	mad.lo.s32 	%r1, %r21, %r22, %r20;
	mov.u32 	%r23, %tid.x;
	mov.u32 	%r24, %ctaid.x;
	mov.u32 	%r25, %ntid.x;
	mad.lo.s32 	%r2, %r24, %r25, %r23;
	ld.global.u32 	%r26, [%rd2+4];
	setp.ge.s32 	%p1, %r1, %r26;
	@%p1 bra 	$L__BB0_15;
	ld.global.u32 	%r3, [%rd1];
	setp.ge.s32 	%p2, %r2, %r3;
	@%p2 bra 	$L__BB0_15;
	ld.global.u32 	%r4, [%rd2];
	setp.lt.s32 	%p3, %r4, 1;
	mov.f32 	%f67, 0f00000000;
	@%p3 bra 	$L__BB0_14;
	ld.global.u64 	%rd11, [%rd2+8];
	cvta.to.global.u64 	%rd3, %rd11;
	mul.lo.s32 	%r5, %r4, %r1;
	ld.global.u64 	%rd12, [%rd1+8];
	cvta.to.global.u64 	%rd4, %rd12;
	and.b32  	%r6, %r4, 7;
	setp.lt.u32 	%p4, %r4, 8;
	mov.f32 	%f67, 0f00000000;
	mov.b32 	%r40, 0;
	@%p4 bra 	$L__BB0_6;
	and.b32  	%r40, %r4, 2147483640;
	neg.s32 	%r38, %r40;
	shl.b32 	%r9, %r3, 3;
	mul.wide.u32 	%rd13, %r5, 4;
	add.s64 	%rd14, %rd13, %rd3;
	add.s64 	%rd48, %rd14, 16;
	mov.f32 	%f67, 0f00000000;
	mul.wide.s32 	%rd17, %r3, 4;
	mov.u32 	%r37, %r2;
$L__BB0_5:
	.pragma "nounroll";
	ld.global.f32 	%f17, [%rd48+-16];
	mul.wide.s32 	%rd15, %r37, 4;
	add.s64 	%rd16, %rd4, %rd15;
	ld.global.f32 	%f18, [%rd16];
	fma.rn.f32 	%f19, %f17, %f18, %f67;
	ld.global.f32 	%f20, [%rd48+-12];
	add.s64 	%rd18, %rd16, %rd17;
	ld.global.f32 	%f21, [%rd18];
	fma.rn.f32 	%f22, %f20, %f21, %f19;
	ld.global.f32 	%f23, [%rd48+-8];
	add.s64 	%rd19, %rd18, %rd17;
	ld.global.f32 	%f24, [%rd19];
	fma.rn.f32 	%f25, %f23, %f24, %f22;
	ld.global.f32 	%f26, [%rd48+-4];
	add.s64 	%rd20, %rd19, %rd17;
	ld.global.f32 	%f27, [%rd20];
	fma.rn.f32 	%f28, %f26, %f27, %f25;
	ld.global.f32 	%f29, [%rd48];
	add.s64 	%rd21, %rd20, %rd17;
	ld.global.f32 	%f30, [%rd21];
	fma.rn.f32 	%f31, %f29, %f30, %f28;
	ld.global.f32 	%f32, [%rd48+4];
	add.s64 	%rd22, %rd21, %rd17;
	ld.global.f32 	%f33, [%rd22];
	fma.rn.f32 	%f34, %f32, %f33, %f31;
	ld.global.f32 	%f35, [%rd48+8];
	add.s64 	%rd23, %rd22, %rd17;
	ld.global.f32 	%f36, [%rd23];
	fma.rn.f32 	%f37, %f35, %f36, %f34;
	ld.global.f32 	%f38, [%rd48+12];
	add.s64 	%rd24, %rd23, %rd17;
	ld.global.f32 	%f39, [%rd24];
	fma.rn.f32 	%f67, %f38, %f39, %f37;
	add.s32 	%r38, %r38, 8;
	add.s32 	%r37, %r37, %r9;
	add.s64 	%rd48, %rd48, 32;
	setp.ne.s32 	%p5, %r38, 0;
	@%p5 bra 	$L__BB0_5;
$L__BB0_6:
	setp.eq.s32 	%p6, %r6, 0;
	@%p6 bra 	$L__BB0_14;
	and.b32  	%r15, %r4, 3;
	setp.lt.u32 	%p7, %r6, 4;
	@%p7 bra 	$L__BB0_9;
	add.s32 	%r28, %r5, %r40;
	mul.wide.s32 	%rd25, %r28, 4;
	add.s64 	%rd26, %rd3, %rd25;
	ld.global.f32 	%f41, [%rd26];
	mad.lo.s32 	%r29, %r3, %r40, %r2;
	mul.wide.s32 	%rd27, %r29, 4;
	add.s64 	%rd28, %rd4, %rd27;
	ld.global.f32 	%f42, [%rd28];
	fma.rn.f32 	%f43, %f41, %f42, %f67;
	ld.global.f32 	%f44, [%rd26+4];
	mul.wide.s32 	%rd29, %r3, 4;
	add.s64 	%rd30, %rd28, %rd29;
	ld.global.f32 	%f45, [%rd30];
	fma.rn.f32 	%f46, %f44, %f45, %f43;
	ld.global.f32 	%f47, [%rd26+8];
	add.s64 	%rd31, %rd30, %rd29;
	ld.global.f32 	%f48, [%rd31];
	fma.rn.f32 	%f49, %f47, %f48, %f46;
	ld.global.f32 	%f50, [%rd26+12];
	add.s64 	%rd32, %rd31, %rd29;
	ld.global.f32 	%f51, [%rd32];
	fma.rn.f32 	%f67, %f50, %f51, %f49;
	add.s32 	%r40, %r40, 4;
$L__BB0_9:
	setp.eq.s32 	%p8, %r15, 0;
	@%p8 bra 	$L__BB0_14;
	setp.eq.s32 	%p9, %r15, 1;
	@%p9 bra 	$L__BB0_12;
	add.s32 	%r30, %r5, %r40;
	mul.wide.s32 	%rd33, %r30, 4;
	add.s64 	%rd34, %rd3, %rd33;
	ld.global.f32 	%f53, [%rd34];
	mad.lo.s32 	%r31, %r3, %r40, %r2;
	mul.wide.s32 	%rd35, %r31, 4;
	add.s64 	%rd36, %rd4, %rd35;
	ld.global.f32 	%f54, [%rd36];
	fma.rn.f32 	%f55, %f53, %f54, %f67;
	ld.global.f32 	%f56, [%rd34+4];
	mul.wide.s32 	%rd37, %r3, 4;
	add.s64 	%rd38, %rd36, %rd37;
	ld.global.f32 	%f57, [%rd38];
	fma.rn.f32 	%f67, %f56, %f57, %f55;
	add.s32 	%r40, %r40, 2;
$L__BB0_12:
	and.b32  	%r32, %r4, 1;
	setp.eq.b32 	%p10, %r32, 1;
	not.pred 	%p11, %p10;
	@%p11 bra 	$L__BB0_14;
	add.s32 	%r33, %r5, %r40;
	mul.wide.s32 	%rd39, %r33, 4;
	add.s64 	%rd40, %rd3, %rd39;
	ld.global.f32 	%f58, [%rd40];
	mad.lo.s32 	%r34, %r3, %r40, %r2;
	mul.wide.s32 	%rd41, %r34, 4;
	add.s64 	%rd42, %rd4, %rd41;
	ld.global.f32 	%f59, [%rd42];
	fma.rn.f32 	%f67, %f58, %f59, %f67;
$L__BB0_14:
	cvta.to.global.u64 	%rd43, %rd8;
	ld.global.u64 	%rd44, [%rd43+8];
	cvta.to.global.u64 	%rd45, %rd44;
	ld.global.u32 	%r35, [%rd43];
	mad.lo.s32 	%r36, %r35, %r1, %r2;
	mul.wide.s32 	%rd46, %r36, 4;
	add.s64 	%rd47, %rd45, %rd46;
	st.global.f32 	[%rd47], %f67;
$L__BB0_15:
	ret;

}


// ===== COMPILED SASS (sm_100) =====

	.target	sm_100

	.elftype	@"ET_EXEC"


//--------------------- .note.nv.tkinfo           --------------------------
	.section	.note.nv.tkinfo,"",@"SHT_NOTE"
	.sectionflags	@"SHF_NOTE_NV_TKINFO"
	.tkinfo
        /*0018*/ 	.word	0x00000002
        /*0030*/ 	.string	""
        /*0030*/ 	.string	"ptxas"
        /*0030*/ 	.string	"Cuda compilation tools, release 13.0, V13.0.88"
        /*0030*/ 	.string	"Build cuda_13.0.r13.0/compiler.36424714_0"
        /*0030*/ 	.string	"-arch sm_100 -m 64 "



//--------------------- .note.nv.cuinfo           --------------------------
	.section	.note.nv.cuinfo,"",@"SHT_NOTE"
	.sectionflags	@"SHF_NOTE_NV_CUINFO"
        /*0018*/ 	.short	0x0002
        /*001a*/ 	.short	0x0064
        /*001c*/ 	.short	0x0082
	.zero		2


//--------------------- .nv.info                  --------------------------
	.section	.nv.info,"",@"SHT_CUDA_INFO"
	.align	4


	//----- nvinfo : EIATTR_REGCOUNT
	.align		4
        /*0000*/ 	.byte	0x04, 0x2f
        /*0002*/ 	.short	(.L_1 - .L_0)
	.align		4
.L_0:
        /*0004*/ 	.word	index@(_Z13matmul_kernelP6MatrixS0_S0_)
        /*0008*/ 	.word	0x00000020


	//----- nvinfo : EIATTR_FRAME_SIZE
	.align		4
.L_1:
        /*000c*/ 	.byte	0x04, 0x11
        /*000e*/ 	.short	(.L_3 - .L_2)
	.align		4
.L_2:
        /*0010*/ 	.word	index@(_Z13matmul_kernelP6MatrixS0_S0_)
        /*0014*/ 	.word	0x00000000


	//----- nvinfo : EIATTR_MIN_STACK_SIZE
	.align		4
.L_3:
        /*0018*/ 	.byte	0x04, 0x12
        /*001a*/ 	.short	(.L_5 - .L_4)
	.align		4
.L_4:
        /*001c*/ 	.word	index@(_Z13matmul_kernelP6MatrixS0_S0_)
        /*0020*/ 	.word	0x00000000
.L_5:


//--------------------- .nv.compat                --------------------------
	.section	.nv.compat,"",@"SHT_CUDA_COMPAT_INFO"
	.align	4
        /*0000*/ 	.byte	0x02, 0x09, 0x00, 0x00, 0x02, 0x02, 0x01, 0x00, 0x02, 0x05, 0x05, 0x00, 0x03, 0x07, 0x01, 0x01
        /*0010*/ 	.byte	0x02, 0x03, 0x00, 0x00, 0x02, 0x06, 0x01, 0x00, 0x04, 0x0b, 0x08, 0x00, 0x09, 0x00, 0x00, 0x00
        /*0020*/ 	.byte	0x00, 0x00, 0x00, 0x00


//--------------------- .nv.info._Z13matmul_kernelP6MatrixS0_S0_ --------------------------
	.section	.nv.info._Z13matmul_kernelP6MatrixS0_S0_,"",@"SHT_CUDA_INFO"
	.sectionflags	@""
	.align	4


	//----- nvinfo : EIATTR_CUDA_API_VERSION
	.align		4
        /*0000*/ 	.byte	0x04, 0x37
        /*0002*/ 	.short	(.L_7 - .L_6)
.L_6:
        /*0004*/ 	.word	0x00000082


	//----- nvinfo : EIATTR_KPARAM_INFO
	.align		4
.L_7:
        /*0008*/ 	.byte	0x04, 0x17
        /*000a*/ 	.short	(.L_9 - .L_8)
.L_8:
        /*000c*/ 	.word	0x00000000
        /*0010*/ 	.short	0x0002
        /*0012*/ 	.short	0x0010
        /*0014*/ 	.byte	0x00, 0xf5, 0x21, 0x00


	//----- nvinfo : EIATTR_KPARAM_INFO
	.align		4
.L_9:
        /*0018*/ 	.byte	0x04, 0x17
        /*001a*/ 	.short	(.L_11 - .L_10)
.L_10:
        /*001c*/ 	.word	0x00000000
        /*0020*/ 	.short	0x0001
        /*0022*/ 	.short	0x0008
        /*0024*/ 	.byte	0x00, 0xf5, 0x21, 0x00


	//----- nvinfo : EIATTR_KPARAM_INFO
	.align		4
.L_11:
        /*0028*/ 	.byte	0x04, 0x17
        /*002a*/ 	.short	(.L_13 - .L_12)
.L_12:
        /*002c*/ 	.word	0x00000000
        /*0030*/ 	.short	0x0000
        /*0032*/ 	.short	0x0000
        /*0034*/ 	.byte	0x00, 0xf5, 0x21, 0x00


	//----- nvinfo : EIATTR_SPARSE_MMA_MASK
	.align		4
.L_13:
        /*0038*/ 	.byte	0x03, 0x50
        /*003a*/ 	.short	0x0000


	//----- nvinfo : EIATTR_MAXREG_COUNT
	.align		4
        /*003c*/ 	.byte	0x03, 0x1b
        /*003e*/ 	.short	0x00ff


	//----- nvinfo : EIATTR_MERCURY_ISA_VERSION
	.align		4
        /*0040*/ 	.byte	0x03, 0x5f
        /*0042*/ 	.short	0x0101


	//----- nvinfo : EIATTR_VRC_CTA_INIT_COUNT
	.align		4
        /*0044*/ 	.byte	0x02, 0x4a
	.zero		1
	.zero		1


	//----- nvinfo : EIATTR_EXIT_INSTR_OFFSETS
	.align		4
        /*0048*/ 	.byte	0x04, 0x1c
        /*004a*/ 	.short	(.L_15 - .L_14)


	//   ....[0]....
.L_14:
        /*004c*/ 	.word	0x000000d0


	//   ....[1]....
        /*0050*/ 	.word	0x00000110


	//   ....[2]....
        /*0054*/ 	.word	0x00000840


	//----- nvinfo : EIATTR_CBANK_PARAM_SIZE
	.align		4
.L_15:
        /*0058*/ 	.byte	0x03, 0x19
        /*005a*/ 	.short	0x0018


	//----- nvinfo : EIATTR_PARAM_CBANK
	.align		4
        /*005c*/ 	.byte	0x04, 0x0a
        /*005e*/ 	.short	(.L_17 - .L_16)
	.align		4
.L_16:
        /*0060*/ 	.word	index@(.nv.constant0._Z13matmul_kernelP6MatrixS0_S0_)
        /*0064*/ 	.short	0x0380
        /*0066*/ 	.short	0x0018


	//----- nvinfo : EIATTR_SW_WAR
	.align		4
.L_17:
        /*0068*/ 	.byte	0x04, 0x36
        /*006a*/ 	.short	(.L_19 - .L_18)
.L_18:
        /*006c*/ 	.word	0x00000008
.L_19:


//--------------------- .nv.callgraph             --------------------------
	.section	.nv.callgraph,"",@"SHT_CUDA_CALLGRAPH"
	.align	4
	.sectionentsize	8
	.align		4
        /*0000*/ 	.word	0x00000000
	.align		4
        /*0004*/ 	.word	0xffffffff
	.align		4
        /*0008*/ 	.word	0x00000000
	.align		4
        /*000c*/ 	.word	0xfffffffe
	.align		4
        /*0010*/ 	.word	0x00000000
	.align		4
        /*0014*/ 	.word	0xfffffffd
	.align		4
        /*0018*/ 	.word	0x00000000
	.align		4
        /*001c*/ 	.word	0xfffffffc


//--------------------- .text._Z13matmul_kernelP6MatrixS0_S0_ --------------------------
	.section	.text._Z13matmul_kernelP6MatrixS0_S0_,"ax",@progbits
	.align	128
        .global         _Z13matmul_kernelP6MatrixS0_S0_
        .type           _Z13matmul_kernelP6MatrixS0_S0_,@function
        .size           _Z13matmul_kernelP6MatrixS0_S0_,(.L_x_5 - _Z13matmul_kernelP6MatrixS0_S0_)
        .other          _Z13matmul_kernelP6MatrixS0_S0_,@"STO_CUDA_ENTRY STV_DEFAULT"
_Z13matmul_kernelP6MatrixS0_S0_:
.text._Z13matmul_kernelP6MatrixS0_S0_:
[----:B------:R-:W-:Y:S08]  /*0000*/  LDC R1, c[0x0][0x37c] ;  /* 0x0000df00ff017b82 */ /* 0x000ff00000000800 */
[----:B------:R-:W0:Y:S01]  /*0010*/  LDC.64 R10, c[0x0][0x380] ;  /* 0x0000e000ff0a7b82 */ /* 0x000e220000000a00 */
[----:B------:R-:W0:Y:S02]  /*0020*/  LDCU.64 UR4, c[0x0][0x358] ;  /* 0x00006b00ff0477ac */ /* 0x000e240008000a00 */
[----:B0-----:R-:W2:Y:S05]  /*0030*/  LDG.E R3, desc[UR4][R10.64+0x4] ;  /* 0x000004040a037981 */ /* 0x001eaa000c1e1900 */
[----:B------:R-:W0:Y:S01]  /*0040*/  S2UR UR6, SR_CTAID.Y ;  /* 0x00000000000679c3 */ /* 0x000e220000002600 */
[----:B------:R-:W0:Y:S01]  /*0050*/  S2R R0, SR_TID.Y ;  /* 0x0000000000007919 */ /* 0x000e220000002200 */
[----:B------:R-:W1:Y:S06]  /*0060*/  S2R R2, SR_TID.X ;  /* 0x0000000000027919 */ /* 0x000e6c0000002100 */
[----:B------:R-:W0:Y:S08]  /*0070*/  LDC R5, c[0x0][0x364] ;  /* 0x0000d900ff057b82 */ /* 0x000e300000000800 */
[----:B------:R-:W1:Y:S08]  /*0080*/  S2UR UR7, SR_CTAID.X ;  /* 0x00000000000779c3 */ /* 0x000e700000002500 */
[----:B------:R-:W1:Y:S01]  /*0090*/  LDC R7, c[0x0][0x360] ;  /* 0x0000d800ff077b82 */ /* 0x000e620000000800 */
[----:B0-----:R-:W-:-:S05]  /*00a0*/  IMAD R0, R5, UR6, R0 ;  /* 0x0000000605007c24 */ /* 0x001fca000f8e0200 */
[----:B--2---:R-:W-:Y:S01]  /*00b0*/  ISETP.GE.AND P0, PT, R0, R3, PT ;  /* 0x000000030000720c */ /* 0x004fe20003f06270 */
[----:B-1----:R-:W-:-:S12]  /*00c0*/  IMAD R3, R7, UR7, R2 ;  /* 0x0000000707037c24 */ /* 0x002fd8000f8e0202 */
[----:B------:R-:W-:Y:S05]  /*00d0*/  @P0 EXIT ;  /* 0x000000000000094d */ /* 0x000fea0003800000 */
[----:B------:R-:W0:Y:S02]  /*00e0*/  LDC.64 R12, c[0x0][0x388] ;  /* 0x0000e200ff0c7b82 */ /* 0x000e240000000a00 */
[----:B0-----:R-:W2:Y:S02]  /*00f0*/  LDG.E R2, desc[UR4][R12.64] ;  /* 0x000000040c027981 */ /* 0x001ea4000c1e1900 */
[----:B--2---:R-:W-:-:S13]  /*0100*/  ISETP.GE.AND P0, PT, R3, R2, PT ;  /* 0x000000020300720c */ /* 0x004fda0003f06270 */
[----:B------:R-:W-:Y:S05]  /*0110*/  @P0 EXIT ;  /* 0x000000000000094d */ /* 0x000fea0003800000 */
[----:B------:R-:W2:Y:S01]  /*0120*/  LDG.E R5, desc[UR4][R10.64] ;  /* 0x000000040a057981 */ /* 0x000ea2000c1e1900 */
[----:B------:R-:W-:Y:S01]  /*0130*/  HFMA2 R20, -RZ, RZ, 0, 0 ;  /* 0x00000000ff147431 */ /* 0x000fe200000001ff */
[----:B--2---:R-:W-:-:S13]  /*0140*/  ISETP.GE.AND P0, PT, R5, 0x1, PT ;  /* 0x000000010500780c */ /* 0x004fda0003f06270 */
[----:B------:R-:W-:Y:S05]  /*0150*/  @!P0 BRA `(.L_x_0) ;  /* 0x0000000400a08947 */ /* 0x000fea0003800000 */
[----:B------:R-:W5:Y:S04]  /*0160*/  LDG.E.64 R10, desc[UR4][R10.64+0x8] ;  /* 0x000008040a0a7981 */ /* 0x000f68000c1e1b00 */
[----:B------:R-:W5:Y:S01]  /*0170*/  LDG.E.64 R12, desc[UR4][R12.64+0x8] ;  /* 0x000008040c0c7981 */ /* 0x000f62000c1e1b00 */
[C---:B------:R-:W-:Y:S01]  /*0180*/  ISETP.GE.U32.AND P1, PT, R5.reuse, 0x8, PT ;  /* 0x000000080500780c */ /* 0x040fe20003f26070 */
[----:B------:R-:W-:Y:S01]  /*0190*/  IMAD R6, R0, R5, RZ ;  /* 0x0000000500067224 */ /* 0x000fe200078e02ff */
[----:B------:R-:W-:Y:S02]  /*01a0*/  LOP3.LUT R4, R5, 0x7, RZ, 0xc0, !PT ;  /* 0x0000000705047812 */ /* 0x000fe400078ec0ff */
[----:B------:R-:W-:Y:S02]  /*01b0*/  MOV R20, RZ ;  /* 0x000000ff00147202 */ /* 0x000fe40000000f00 */
[----:B------:R-:W-:-:S02]  /*01c0*/  ISETP.NE.AND P0, PT, R4, RZ, PT ;  /* 0x000000ff0400720c */ /* 0x000fc40003f05270 */
[----:B------:R-:W-:-:S05]  /*01d0*/  MOV R9, RZ ;  /* 0x000000ff00097202 */ /* 0x000fca0000000f00 */
[----:B------:R-:W-:Y:S06]  /*01e0*/  @!P1 BRA `(.L_x_1) ;  /* 0x0000000000bc9947 */ /* 0x000fec0003800000 */
[----:B-----5:R-:W-:Y:S01]  /*01f0*/  IMAD.WIDE.U32 R14, R6, 0x4, R10 ;  /* 0x00000004060e7825 */ /* 0x020fe200078e000a */
[----:B------:R-:W-:Y:S02]  /*0200*/  LOP3.LUT R9, R5, 0x7ffffff8, RZ, 0xc0, !PT ;  /* 0x7ffffff805097812 */ /* 0x000fe400078ec0ff */
[----:B------:R-:W-:Y:S02]  /*0210*/  MOV R20, RZ ;  /* 0x000000ff00147202 */ /* 0x000fe40000000f00 */
[----:B------:R-:W-:Y:S02]  /*0220*/  IADD3 R18, P1, PT, R14, 0x10, RZ ;  /* 0x000000100e127810 */ /* 0x000fe40007f3e0ff */
[----:B------:R-:W-:Y:S02]  /*0230*/  MOV R7, R3 ;  /* 0x0000000300077202 */ /* 0x000fe40000000f00 */
[----:B------:R-:W-:Y:S02]  /*0240*/  IADD3.X R19, PT, PT, RZ, R15, RZ, P1, !PT ;  /* 0x0000000fff137210 */ /* 0x000fe40000ffe4ff */
[----:B------:R-:W-:-:S07]  /*0250*/  IADD3 R8, PT, PT, -R9, RZ, RZ ;  /* 0x000000ff09087210 */ /* 0x000fce0007ffe1ff */
.L_x_2:
[----:B------:R-:W-:Y:S01]  /*0260*/  IMAD.WIDE R16, R7, 0x4, R12 ;  /* 0x0000000407107825 */ /* 0x000fe200078e020c */
[----:B------:R-:W-:Y:S02]  /*0270*/  MOV R14, R18 ;  /* 0x00000012000e7202 */ /* 0x000fe40000000f00 */
[----:B------:R-:W-:Y:S02]  /*0280*/  MOV R15, R19 ;  /* 0x00000013000f7202 */ /* 0x000fe40000000f00 */
[----:B------:R-:W2:Y:S01]  /*0290*/  LDG.E R21, desc[UR4][R16.64] ;  /* 0x0000000410157981 */ /* 0x000ea2000c1e1900 */
[----:B------:R-:W-:-:S03]  /*02a0*/  IMAD.WIDE R24, R2, 0x4, R16 ;  /* 0x0000000402187825 */ /* 0x000fc600078e0210 */
[----:B------:R-:W2:Y:S04]  /*02b0*/  LDG.E R29, desc[UR4][R14.64+-0x10] ;  /* 0xfffff0040e1d7981 */ /* 0x000ea8000c1e1900 */
[----:B------:R0:W3:Y:S04]  /*02c0*/  LDG.E R23, desc[UR4][R24.64] ;  /* 0x0000000418177981 */ /* 0x0000e8000c1e1900 */
[----:B------:R-:W3:Y:S04]  /*02d0*/  LDG.E R22, desc[UR4][R14.64+-0xc] ;  /* 0xfffff4040e167981 */ /* 0x000ee8000c1e1900 */
[----:B------:R-:W4:Y:S01]  /*02e0*/  LDG.E R26, desc[UR4][R14.64+-0x8] ;  /* 0xfffff8040e1a7981 */ /* 0x000f22000c1e1900 */
[----:B0-----:R-:W-:-:S05]  /*02f0*/  IMAD.WIDE R24, R2, 0x4, R24 ;  /* 0x0000000402187825 */ /* 0x001fca00078e0218 */
[----:B------:R-:W4:Y:S01]  /*0300*/  LDG.E R27, desc[UR4][R24.64] ;  /* 0x00000004181b7981 */ /* 0x000f22000c1e1900 */
[----:B------:R-:W-:-:S04]  /*0310*/  IMAD.WIDE R18, R2, 0x4, R24 ;  /* 0x0000000402127825 */ /* 0x000fc800078e0218 */
[C---:B------:R-:W-:Y:S02]  /*0320*/  IMAD.WIDE R16, R2.reuse, 0x4, R18 ;  /* 0x0000000402107825 */ /* 0x040fe400078e0212 */
[----:B------:R-:W5:Y:S04]  /*0330*/  LDG.E R18, desc[UR4][R18.64] ;  /* 0x0000000412127981 */ /* 0x000f68000c1e1900 */
[----:B------:R-:W5:Y:S01]  /*0340*/  LDG.E R19, desc[UR4][R14.64+0x4] ;  /* 0x000004040e137981 */ /* 0x000f62000c1e1900 */
[----:B--2---:R-:W-:Y:S01]  /*0350*/  FFMA R29, R29, R21, R20 ;  /* 0x000000151d1d7223 */ /* 0x004fe20000000014 */
[----:B------:R-:W-:Y:S02]  /*0360*/  IMAD.WIDE R20, R2, 0x4, R16 ;  /* 0x0000000402147825 */ /* 0x000fe400078e0210 */
[----:B------:R-:W2:Y:S02]  /*0370*/  LDG.E R16, desc[UR4][R16.64] ;  /* 0x0000000410107981 */ /* 0x000ea4000c1e1900 */
[----:B---3--:R-:W-:-:S02]  /*0380*/  FFMA R28, R22, R23, R29 ;  /* 0x00000017161c7223 */ /* 0x008fc4000000001d */
[----:B------:R-:W5:Y:S01]  /*0390*/  LDG.E R29, desc[UR4][R14.64+-0x4] ;  /* 0xfffffc040e1d7981 */ /* 0x000f62000c1e1900 */
[----:B------:R-:W-:-:S03]  /*03a0*/  IMAD.WIDE R22, R2, 0x4, R20 ;  /* 0x0000000402167825 */ /* 0x000fc600078e0214 */
[----:B------:R-:W3:Y:S04]  /*03b0*/  LDG.E R20, desc[UR4][R20.64] ;  /* 0x0000000414147981 */ /* 0x000ee8000c1e1900 */
[----:B------:R-:W3:Y:S01]  /*03c0*/  LDG.E R17, desc[UR4][R14.64+0xc] ;  /* 0x00000c040e117981 */ /* 0x000ee2000c1e1900 */
[----:B----4-:R-:W-:-:S03]  /*03d0*/  FFMA R28, R26, R27, R28 ;  /* 0x0000001b1a1c7223 */ /* 0x010fc6000000001c */
[----:B------:R-:W2:Y:S01]  /*03e0*/  LDG.E R27, desc[UR4][R14.64] ;  /* 0x000000040e1b7981 */ /* 0x000ea2000c1e1900 */
[----:B------:R-:W-:-:S03]  /*03f0*/  IMAD.WIDE R24, R2, 0x4, R22 ;  /* 0x0000000402187825 */ /* 0x000fc600078e0216 */
[----:B------:R-:W4:Y:S04]  /*0400*/  LDG.E R26, desc[UR4][R22.64] ;  /* 0x00000004161a7981 */ /* 0x000f28000c1e1900 */
[----:B------:R-:W4:Y:S04]  /*0410*/  LDG.E R21, desc[UR4][R14.64+0x8] ;  /* 0x000008040e157981 */ /* 0x000f28000c1e1900 */
[----:B------:R-:W4:Y:S01]  /*0420*/  LDG.E R24, desc[UR4][R24.64] ;  /* 0x0000000418187981 */ /* 0x000f22000c1e1900 */
[----:B------:R-:W-:-:S04]  /*0430*/  IADD3 R8, PT, PT, R8, 0x8, RZ ;  /* 0x0000000808087810 */ /* 0x000fc80007ffe0ff */
[----:B------:R-:W-:Y:S02]  /*0440*/  ISETP.NE.AND P1, PT, R8, RZ, PT ;  /* 0x000000ff0800720c */ /* 0x000fe40003f25270 */
[----:B------:R-:W-:Y:S01]  /*0450*/  LEA R7, R2, R7, 0x3 ;  /* 0x0000000702077211 */ /* 0x000fe200078e18ff */
[----:B-----5:R-:W-:-:S04]  /*0460*/  FFMA R18, R29, R18, R28 ;  /* 0x000000121d127223 */ /* 0x020fc8000000001c */
[----:B--2---:R-:W-:-:S04]  /*0470*/  FFMA R16, R27, R16, R18 ;  /* 0x000000101b107223 */ /* 0x004fc80000000012 */
[----:B---3--:R-:W-:Y:S01]  /*0480*/  FFMA R16, R19, R20, R16 ;  /* 0x0000001413107223 */ /* 0x008fe20000000010 */
[----:B------:R-:W-:-:S03]  /*0490*/  IADD3 R18, P2, PT, R14, 0x20, RZ ;  /* 0x000000200e127810 */ /* 0x000fc60007f5e0ff */
[----:B----4-:R-:W-:Y:S01]  /*04a0*/  FFMA R16, R21, R26, R16 ;  /* 0x0000001a15107223 */ /* 0x010fe20000000010 */
[----:B------:R-:W-:-:S03]  /*04b0*/  IADD3.X R19, PT, PT, RZ, R15, RZ, P2, !PT ;  /* 0x0000000fff137210 */ /* 0x000fc600017fe4ff */
[----:B------:R-:W-:Y:S01]  /*04c0*/  FFMA R20, R17, R24, R16 ;  /* 0x0000001811147223 */ /* 0x000fe20000000010 */
[----:B------:R-:W-:Y:S06]  /*04d0*/  @P1 BRA `(.L_x_2) ;  /* 0xfffffffc00601947 */ /* 0x000fec000383ffff */
.L_x_1:
[----:B------:R-:W-:Y:S05]  /*04e0*/  @!P0 BRA `(.L_x_0) ;  /* 0x0000000000bc8947 */ /* 0x000fea0003800000 */
[----:B------:R-:W-:Y:S02]  /*04f0*/  ISETP.GE.U32.AND P0, PT, R4, 0x4, PT ;  /* 0x000000040400780c */ /* 0x000fe40003f06070 */
[----:B------:R-:W-:-:S04]  /*0500*/  LOP3.LUT R8, R5, 0x3, RZ, 0xc0, !PT ;  /* 0x0000000305087812 */ /* 0x000fc800078ec0ff */
[----:B------:R-:W-:-:S07]  /*0510*/  ISETP.NE.AND P1, PT, R8, RZ, PT ;  /* 0x000000ff0800720c */ /* 0x000fce0003f25270 */
[----:B------:R-:W-:Y:S06]  /*0520*/  @!P0 BRA `(.L_x_3) ;  /* 0x0000000000508947 */ /* 0x000fec0003800000 */
[-C--:B------:R-:W-:Y:S01]  /*0530*/  IMAD R25, R2, R9.reuse, R3 ;  /* 0x0000000902197224 */ /* 0x080fe200078e0203 */
[----:B------:R-:W-:-:S03]  /*0540*/  IADD3 R15, PT, PT, R6, R9, RZ ;  /* 0x00000009060f7210 */ /* 0x000fc60007ffe0ff */
[----:B-----5:R-:W-:-:S04]  /*0550*/  IMAD.WIDE R24, R25, 0x4, R12 ;  /* 0x0000000419187825 */ /* 0x020fc800078e020c */
[----:B------:R-:W-:-:S04]  /*0560*/  IMAD.WIDE R14, R15, 0x4, R10 ;  /* 0x000000040f0e7825 */ /* 0x000fc800078e020a */
[C---:B------:R-:W-:Y:S01]  /*0570*/  IMAD.WIDE R16, R2.reuse, 0x4, R24 ;  /* 0x0000000402107825 */ /* 0x040fe200078e0218 */
[----:B------:R-:W2:Y:S04]  /*0580*/  LDG.E R7, desc[UR4][R14.64] ;  /* 0x000000040e077981 */ /* 0x000ea8000c1e1900 */
[----:B------:R-:W2:Y:S01]  /*0590*/  LDG.E R24, desc[UR4][R24.64] ;  /* 0x0000000418187981 */ /* 0x000ea2000c1e1900 */
[----:B------:R-:W-:-:S03]  /*05a0*/  IMAD.WIDE R18, R2, 0x4, R16 ;  /* 0x0000000402127825 */ /* 0x000fc600078e0210 */
[----:B------:R-:W3:Y:S04]  /*05b0*/  LDG.E R16, desc[UR4][R16.64] ;  /* 0x0000000410107981 */ /* 0x000ee8000c1e1900 */
[----:B------:R-:W3:Y:S01]  /*05c0*/  LDG.E R4, desc[UR4][R14.64+0x4] ;  /* 0x000004040e047981 */ /* 0x000ee2000c1e1900 */
[----:B------:R-:W-:-:S03]  /*05d0*/  IMAD.WIDE R22, R2, 0x4, R18 ;  /* 0x0000000402167825 */ /* 0x000fc600078e0212 */
[----:B------:R-:W4:Y:S04]  /*05e0*/  LDG.E R26, desc[UR4][R18.64] ;  /* 0x00000004121a7981 */ /* 0x000f28000c1e1900 */
[----:B------:R-:W4:Y:S04]  /*05f0*/  LDG.E R21, desc[UR4][R14.64+0x8] ;  /* 0x000008040e157981 */ /* 0x000f28000c1e1900 */
[----:B------:R-:W4:Y:S04]  /*0600*/  LDG.E R27, desc[UR4][R14.64+0xc] ;  /* 0x00000c040e1b7981 */ /* 0x000f28000c1e1900 */
[----:B------:R-:W4:Y:S01]  /*0610*/  LDG.E R22, desc[UR4][R22.64] ;  /* 0x0000000416167981 */ /* 0x000f22000c1e1900 */
[----:B------:R-:W-:Y:S01]  /*0620*/  IADD3 R9, PT, PT, R9, 0x4, RZ ;  /* 0x0000000409097810 */ /* 0x000fe20007ffe0ff */
[----:B--2---:R-:W-:-:S04]  /*0630*/  FFMA R7, R7, R24, R20 ;  /* 0x0000001807077223 */ /* 0x004fc80000000014 */
[----:B---3--:R-:W-:-:S04]  /*0640*/  FFMA R4, R4, R16, R7 ;  /* 0x0000001004047223 */ /* 0x008fc80000000007 */
[----:B----4-:R-:W-:-:S04]  /*0650*/  FFMA R4, R21, R26, R4 ;  /* 0x0000001a15047223 */ /* 0x010fc80000000004 */
[----:B------:R-:W-:-:S07]  /*0660*/  FFMA R20, R27, R22, R4 ;  /* 0x000000161b147223 */ /* 0x000fce0000000004 */
.L_x_3:
[----:B------:R-:W-:Y:S05]  /*0670*/  @!P1 BRA `(.L_x_0) ;  /* 0x0000000000589947 */ /* 0x000fea0003800000 */
[----:B------:R-:W-:Y:S02]  /*0680*/  ISETP.NE.AND P0, PT, R8, 0x1, PT ;  /* 0x000000010800780c */ /* 0x000fe40003f05270 */
[----:B------:R-:W-:-:S04]  /*0690*/  LOP3.LUT R5, R5, 0x1, RZ, 0xc0, !PT ;  /* 0x0000000105057812 */ /* 0x000fc800078ec0ff */
[----:B------:R-:W-:-:S07]  /*06a0*/  ISETP.NE.U32.AND P1, PT, R5, 0x1, PT ;  /* 0x000000010500780c */ /* 0x000fce0003f25070 */
[-C--:B------:R-:W-:Y:S01]  /*06b0*/  @P0 IMAD R15, R2, R9.reuse, R3 ;  /* 0x00000009020f0224 */ /* 0x080fe200078e0203 */
[----:B------:R-:W-:Y:S02]  /*06c0*/  @P0 IADD3 R5, PT, PT, R6, R9, RZ ;  /* 0x0000000906050210 */ /* 0x000fe40007ffe0ff */
[----:B------:R-:W-:Y:S01]  /*06d0*/  @P0 IADD3 R9, PT, PT, R9, 0x2, RZ ;  /* 0x0000000209090810 */ /* 0x000fe20007ffe0ff */
[----:B-----5:R-:W-:-:S03]  /*06e0*/  @P0 IMAD.WIDE R14, R15, 0x4, R12 ;  /* 0x000000040f0e0825 */ /* 0x020fc600078e020c */
[-C--:B------:R-:W-:Y:S01]  /*06f0*/  @!P1 IADD3 R17, PT, PT, R6, R9.reuse, RZ ;  /* 0x0000000906119210 */ /* 0x080fe20007ffe0ff */
[----:B------:R-:W-:Y:S01]  /*0700*/  @P0 IMAD.WIDE R4, R5, 0x4, R10 ;  /* 0x0000000405040825 */ /* 0x000fe200078e020a */
[----:B------:R-:W2:Y:S03]  /*0710*/  @P0 LDG.E R8, desc[UR4][R14.64] ;  /* 0x000000040e080981 */ /* 0x000ea6000c1e1900 */
[C---:B------:R-:W-:Y:S01]  /*0720*/  @P0 IMAD.WIDE R6, R2.reuse, 0x4, R14 ;  /* 0x0000000402060825 */ /* 0x040fe200078e020e */
[----:B------:R-:W2:Y:S03]  /*0730*/  @P0 LDG.E R19, desc[UR4][R4.64] ;  /* 0x0000000404130981 */ /* 0x000ea6000c1e1900 */
[----:B------:R-:W-:Y:S01]  /*0740*/  @!P1 IMAD R9, R2, R9, R3 ;  /* 0x0000000902099224 */ /* 0x000fe200078e0203 */
[----:B------:R-:W3:Y:S01]  /*0750*/  @P0 LDG.E R21, desc[UR4][R4.64+0x4] ;  /* 0x0000040404150981 */ /* 0x000ee2000c1e1900 */
[----:B------:R-:W-:-:S03]  /*0760*/  @!P1 IMAD.WIDE R10, R17, 0x4, R10 ;  /* 0x00000004110a9825 */ /* 0x000fc600078e020a */
[----:B------:R-:W3:Y:S01]  /*0770*/  @P0 LDG.E R6, desc[UR4][R6.64] ;  /* 0x0000000406060981 */ /* 0x000ee2000c1e1900 */
[----:B------:R-:W-:-:S03]  /*0780*/  @!P1 IMAD.WIDE R12, R9, 0x4, R12 ;  /* 0x00000004090c9825 */ /* 0x000fc600078e020c */
[----:B------:R-:W4:Y:S04]  /*0790*/  @!P1 LDG.E R11, desc[UR4][R10.64] ;  /* 0x000000040a0b9981 */ /* 0x000f28000c1e1900 */
[----:B------:R-:W4:Y:S01]  /*07a0*/  @!P1 LDG.E R12, desc[UR4][R12.64] ;  /* 0x000000040c0c9981 */ /* 0x000f22000c1e1900 */
[----:B--2---:R-:W-:-:S04]  /*07b0*/  @P0 FFMA R8, R19, R8, R20 ;  /* 0x0000000813080223 */ /* 0x004fc80000000014 */
[----:B---3--:R-:W-:-:S04]  /*07c0*/  @P0 FFMA R20, R21, R6, R8 ;  /* 0x0000000615140223 */ /* 0x008fc80000000008 */
[----:B----4-:R-:W-:-:S07]  /*07d0*/  @!P1 FFMA R20, R11, R12, R20 ;  /* 0x0000000c0b149223 */ /* 0x010fce0000000014 */
.L_x_0:
[----:B------:R-:W0:Y:S02]  /*07e0*/  LDC.64 R6, c[0x0][0x390] ;  /* 0x0000e400ff067b82 */ /* 0x000e240000000a00 */
[----:B0-----:R-:W2:Y:S04]  /*07f0*/  LDG.E R2, desc[UR4][R6.64] ;  /* 0x0000000406027981 */ /* 0x001ea8000c1e1900 */
[----:B------:R-:W3:Y:S01]  /*0800*/  LDG.E.64 R4, desc[UR4][R6.64+0x8] ;  /* 0x0000080406047981 */ /* 0x000ee2000c1e1b00 */
[----:B--2---:R-:W-:-:S04]  /*0810*/  IMAD R3, R0, R2, R3 ;  /* 0x0000000200037224 */ /* 0x004fc800078e0203 */
[----:B---3--:R-:W-:-:S05]  /*0820*/  IMAD.WIDE R4, R3, 0x4, R4 ;  /* 0x0000000403047825 */ /* 0x008fca00078e0204 */
[----:B------:R-:W-:Y:S01]  /*0830*/  STG.E desc[UR4][R4.64], R20 ;  /* 0x0000001404007986 */ /* 0x000fe2000c101904 */
[----:B------:R-:W-:Y:S05]  /*0840*/  EXIT ;  /* 0x000000000000794d */ /* 0x000fea0003800000 */
.L_x_4:
[----:B------:R-:W-:-:S00]  /*0850*/  BRA `(.L_x_4) ;  /* 0xfffffffc00fc7947 */ /* 0x000fc0000383ffff */
[----:B------:R-:W-:-:S00]  /*0860*/  NOP ;  /* 0x0000000000007918 */ /* 0x000fc00000000000 */
        /* <DEDUP_REMOVED lines=9> */
.L_x_5:


//--------------------- .nv.shared.reserved.0     --------------------------
	.section	.nv.shared.reserved.0,"aw",@nobits
	.weak		__nv_reservedSMEM_offset_0_alias
	.size		__nv_reservedSMEM_offset_0_alias, 0, 64
	.other		__nv_reservedSMEM_offset_0_alias,@"STO_CUDA_RESERVED_SHARED STV_DEFAULT"
__nv_reservedSMEM_offset_0_alias:
	.zero		0
	.zero		64


//--------------------- .nv.constant0._Z13matmul_kernelP6MatrixS0_S0_ --------------------------
	.section	.nv.constant0._Z13matmul_kernelP6MatrixS0_S0_,"a",@progbits
	.sectionflags	@""
	.align	4
.nv.constant0._Z13matmul_kernelP6MatrixS0_S0_:
	.zero		920


//--------------------- SYMBOLS --------------------------

	.type		.nv.reservedSmem.offset0,@object
	.size		.nv.reservedSmem.offset0,0x4
